	.headerflags	@"EF_CUDA_TEXMODE_UNIFIED EF_CUDA_64BIT_ADDRESS EF_CUDA_ACCELERATORS EF_CUDA_SM90 EF_CUDA_VIRTUAL_SM(EF_CUDA_SM90)"
	.elftype	@"ET_EXEC"


//--------------------- .nv.info                  --------------------------
	.section	.nv.info,"",@"SHT_CUDA_INFO"
	.align	4


	//----- nvinfo : EIATTR_REGCOUNT
	.align		4
        /*0000*/ 	.byte	0x04, 0x2f
        /*0002*/ 	.short	(.L_1 - .L_0)
	.align		4
.L_0:
        /*0004*/ 	.word	index@(triton_poi_fused_mul_sigmoid_4)
        /*0008*/ 	.word	0x0000000c


	//----- nvinfo : EIATTR_MIN_STACK_SIZE
	.align		4
.L_1:
        /*000c*/ 	.byte	0x04, 0x12
        /*000e*/ 	.short	(.L_3 - .L_2)
	.align		4
.L_2:
        /*0010*/ 	.word	index@(triton_poi_fused_mul_sigmoid_4)
        /*0014*/ 	.word	0x00000000


	//----- nvinfo : EIATTR_FRAME_SIZE
	.align		4
.L_3:
        /*0018*/ 	.byte	0x04, 0x11
        /*001a*/ 	.short	(.L_5 - .L_4)
	.align		4
.L_4:
        /*001c*/ 	.word	index@(triton_poi_fused_mul_sigmoid_4)
        /*0020*/ 	.word	0x00000000


	//----- nvinfo : EIATTR_MIN_STACK_SIZE
	.align		4
.L_5:
        /*0024*/ 	.byte	0x04, 0x12
        /*0026*/ 	.short	(.L_7 - .L_6)
	.align		4
.L_6:
        /*0028*/ 	.word	index@(triton_poi_fused_mul_sigmoid_4)
        /*002c*/ 	.word	0x00000000
.L_7:


//--------------------- .nv.info.triton_poi_fused_mul_sigmoid_4 --------------------------
	.section	.nv.info.triton_poi_fused_mul_sigmoid_4,"",@"SHT_CUDA_INFO"
	.sectionflags	@""
	.align	4


	//----- nvinfo : EIATTR_CUDA_API_VERSION
	.align		4
        /*0000*/ 	.byte	0x04, 0x37
        /*0002*/ 	.short	(.L_9 - .L_8)
.L_8:
        /*0004*/ 	.word	0x0000007c


	//----- nvinfo : EIATTR_KPARAM_INFO
	.align		4
.L_9:
        /*0008*/ 	.byte	0x04, 0x17
        /*000a*/ 	.short	(.L_11 - .L_10)
.L_10:
        /*000c*/ 	.word	0x00000000
        /*0010*/ 	.short	0x0002
        /*0012*/ 	.short	0x0010
        /*0014*/ 	.byte	0x00, 0xf0, 0x11, 0x00


	//----- nvinfo : EIATTR_KPARAM_INFO
	.align		4
.L_11:
        /*0018*/ 	.byte	0x04, 0x17
        /*001a*/ 	.short	(.L_13 - .L_12)
.L_12:
        /*001c*/ 	.word	0x00000000
        /*0020*/ 	.short	0x0001
        /*0022*/ 	.short	0x0008
        /*0024*/ 	.byte	0x00, 0xf4, 0x21, 0x00


	//----- nvinfo : EIATTR_KPARAM_INFO
	.align		4
.L_13:
        /*0028*/ 	.byte	0x04, 0x17
        /*002a*/ 	.short	(.L_15 - .L_14)
.L_14:
        /*002c*/ 	.word	0x00000000
        /*0030*/ 	.short	0x0000
        /*0032*/ 	.short	0x0000
        /*0034*/ 	.byte	0x00, 0xf4, 0x21, 0x00


	//----- nvinfo : EIATTR_SPARSE_MMA_MASK
	.align		4
.L_15:
        /*0038*/ 	.byte	0x03, 0x50
        /*003a*/ 	.short	0x0000


	//----- nvinfo : EIATTR_MAXREG_COUNT
	.align		4
        /*003c*/ 	.byte	0x03, 0x1b
        /*003e*/ 	.short	0x00ff


	//----- nvinfo : EIATTR_EXIT_INSTR_OFFSETS
	.align		4
        /*0040*/ 	.byte	0x04, 0x1c
        /*0042*/ 	.short	(.L_17 - .L_16)


	//   ....[0]....
.L_16:
        /*0044*/ 	.word	0x00000330


	//   ....[1]....
        /*0048*/ 	.word	0x00000350


	//----- nvinfo : EIATTR_REQNTID
	.align		4
.L_17:
        /*004c*/ 	.byte	0x04, 0x10
        /*004e*/ 	.short	(.L_19 - .L_18)
.L_18:
        /*0050*/ 	.word	0x00000080
        /*0054*/ 	.word	0x00000001
        /*0058*/ 	.word	0x00000001


	//----- nvinfo : EIATTR_CBANK_PARAM_SIZE
	.align		4
.L_19:
        /*005c*/ 	.byte	0x03, 0x19
        /*005e*/ 	.short	0x0014


	//----- nvinfo : EIATTR_PARAM_CBANK
	.align		4
        /*0060*/ 	.byte	0x04, 0x0a
        /*0062*/ 	.short	(.L_21 - .L_20)
	.align		4
.L_20:
        /*0064*/ 	.word	index@(.nv.constant0.triton_poi_fused_mul_sigmoid_4)
        /*0068*/ 	.short	0x0210
        /*006a*/ 	.short	0x0014


	//----- nvinfo : EIATTR_SW_WAR
	.align		4
.L_21:
        /*006c*/ 	.byte	0x04, 0x36
        /*006e*/ 	.short	(.L_23 - .L_22)
.L_22:
        /*0070*/ 	.word	0x00000008
.L_23:


//--------------------- .nv.callgraph             --------------------------
	.section	.nv.callgraph,"",@"SHT_CUDA_CALLGRAPH"
	.align	4
	.sectionentsize	8
	.align		4
        /*0000*/ 	.word	0x00000000
	.align		4
        /*0004*/ 	.word	0xffffffff
	.align		4
        /*0008*/ 	.word	0x00000000
	.align		4
        /*000c*/ 	.word	0xfffffffe
	.align		4
        /*0010*/ 	.word	0x00000000
	.align		4
        /*0014*/ 	.word	0xfffffffd
	.align		4
        /*0018*/ 	.word	0x00000000
	.align		4
        /*001c*/ 	.word	0xfffffffc


//--------------------- .text.triton_poi_fused_mul_sigmoid_4 --------------------------
	.section	.text.triton_poi_fused_mul_sigmoid_4,"ax",@progbits
	.align	128
        .global         triton_poi_fused_mul_sigmoid_4
        .type           triton_poi_fused_mul_sigmoid_4,@function
        .size           triton_poi_fused_mul_sigmoid_4,(.L_x_1 - triton_poi_fused_mul_sigmoid_4)
        .other          triton_poi_fused_mul_sigmoid_4,@"STO_CUDA_ENTRY STV_DEFAULT"
triton_poi_fused_mul_sigmoid_4:
.text.triton_poi_fused_mul_sigmoid_4:
[----:B------:R-:W0:Y:S02]  /*0000*/  LDC R1, c[0x0][0x28] ;  /* 0x00000a00ff017b82 */ /* 0x000e240000000800 */
[----:B------:R-:W1:Y:S01]  /*0010*/  S2R R0, SR_TID.X ;  /* 0x0000000000007919 */ /* 0x000e620000002100 */
[----:B------:R-:W2:Y:S01]  /*0020*/  LDC.64 R4, c[0x0][0x210] ;  /* 0x00008400ff047b82 */ /* 0x000ea20000000a00 */
[----:B------:R-:W-:Y:S01]  /*0030*/  CS2R R8, SRZ ;  /* 0x0000000000087805 */ /* 0x000fe2000001ff00 */
[----:B------:R-:W-:Y:S01]  /*0040*/  ULDC.64 UR4, c[0x0][0x208] ;  /* 0x0000820000047ab9 */ /* 0x000fe20000000a00 */
[----:B------:R-:W3:Y:S01]  /*0050*/  S2R R3, SR_CTAID.X ;  /* 0x0000000000037919 */ /* 0x000ee20000002500 */
[----:B-1----:R-:W-:-:S04]  /*0060*/  SHF.L.U32 R0, R0, 0x1, RZ ;  /* 0x0000000100007819 */ /* 0x002fc800000006ff */
[----:B------:R-:W-:-:S04]  /*0070*/  LOP3.LUT R0, R0, 0xfe, RZ, 0xc0, !PT ;  /* 0x000000fe00007812 */ /* 0x000fc800078ec0ff */
[----:B---3--:R-:W-:-:S04]  /*0080*/  LEA R0, R3, R0, 0x8 ;  /* 0x0000000003007211 */ /* 0x008fc800078e40ff */
[----:B------:R-:W-:Y:S02]  /*0090*/  SHF.R.S32.HI R3, RZ, 0x1f, R0 ;  /* 0x0000001fff037819 */ /* 0x000fe40000011400 */
[----:B------:R-:W-:Y:S02]  /*00a0*/  ISETP.GE.AND P0, PT, R0, 0x100, PT ;  /* 0x000001000000780c */ /* 0x000fe40003f06270 */
[----:B------:R-:W-:-:S04]  /*00b0*/  LEA.HI R3, R3, R0, RZ, 0x6 ;  /* 0x0000000003037211 */ /* 0x000fc800078f30ff */
[C---:B------:R-:W-:Y:S02]  /*00c0*/  SHF.L.U32 R2, R3.reuse, 0x1, RZ ;  /* 0x0000000103027819 */ /* 0x040fe400000006ff */
[----:B------:R-:W-:Y:S02]  /*00d0*/  LOP3.LUT R3, R3, 0xffffffc0, RZ, 0xc0, !PT ;  /* 0xffffffc003037812 */ /* 0x000fe400078ec0ff */
[----:B------:R-:W-:-:S04]  /*00e0*/  LOP3.LUT R2, R2, 0xffffff80, RZ, 0xc0, !PT ;  /* 0xffffff8002027812 */ /* 0x000fc800078ec0ff */
[----:B------:R-:W-:-:S04]  /*00f0*/  IADD3 R3, R2, R0, -R3 ;  /* 0x0000000002037210 */ /* 0x000fc80007ffe803 */
[----:B------:R-:W-:-:S05]  /*0100*/  IADD3 R7, R3, 0x40, RZ ;  /* 0x0000004003077810 */ /* 0x000fca0007ffe0ff */
[----:B--2---:R-:W-:-:S05]  /*0110*/  IMAD.WIDE R6, R7, 0x4, R4 ;  /* 0x0000000407067825 */ /* 0x004fca00078e0204 */
[----:B------:R-:W2:Y:S01]  /*0120*/  @!P0 LDG.E.64 R8, desc[UR4][R6.64] ;  /* 0x0000000406088981 */ /* 0x000ea2000c1e1b00 */
[----:B------:R-:W-:Y:S01]  /*0130*/  IMAD.WIDE R4, R3, 0x4, R4 ;  /* 0x0000000403047825 */ /* 0x000fe200078e0204 */
[----:B------:R-:W-:-:S06]  /*0140*/  CS2R R2, SRZ ;  /* 0x0000000000027805 */ /* 0x000fcc000001ff00 */
[----:B------:R1:W3:Y:S02]  /*0150*/  @!P0 LDG.E.64 R2, desc[UR4][R4.64] ;  /* 0x0000000404028981 */ /* 0x0002e4000c1e1b00 */
[----:B-1----:R-:W1:Y:S02]  /*0160*/  LDC.64 R4, c[0x0][0x218] ;  /* 0x00008600ff047b82 */ /* 0x002e640000000a00 */
[----:B-1----:R-:W-:-:S04]  /*0170*/  IMAD.WIDE R4, R0, 0x4, R4 ;  /* 0x0000000400047825 */ /* 0x002fc800078e0204 */
[----:B--2---:R-:W-:Y:S01]  /*0180*/  FADD R8, RZ, -R8 ;  /* 0x80000008ff087221 */ /* 0x004fe20000000000 */
[----:B------:R-:W-:-:S03]  /*0190*/  FADD R9, RZ, -R9 ;  /* 0x80000009ff097221 */ /* 0x000fc60000000000 */
[----:B------:R-:W-:Y:S01]  /*01a0*/  FMUL R8, R8, 1.4426950216293334961 ;  /* 0x3fb8aa3b08087820 */ /* 0x000fe20000400000 */
[----:B------:R-:W-:-:S04]  /*01b0*/  FMUL R9, R9, 1.4426950216293334961 ;  /* 0x3fb8aa3b09097820 */ /* 0x000fc80000400000 */
[----:B------:R-:W-:Y:S02]  /*01c0*/  FSETP.GEU.AND P1, PT, R8, -126, PT ;  /* 0xc2fc00000800780b */ /* 0x000fe40003f2e000 */
[----:B------:R-:W-:-:S11]  /*01d0*/  FSETP.GEU.AND P2, PT, R9, -126, PT ;  /* 0xc2fc00000900780b */ /* 0x000fd60003f4e000 */
[----:B------:R-:W-:Y:S02]  /*01e0*/  @!P1 FMUL R8, R8, 0.5 ;  /* 0x3f00000008089820 */ /* 0x000fe40000400000 */
[----:B------:R-:W-:Y:S02]  /*01f0*/  @!P2 FMUL R9, R9, 0.5 ;  /* 0x3f0000000909a820 */ /* 0x000fe40000400000 */
[----:B------:R1:W2:Y:S08]  /*0200*/  MUFU.EX2 R6, R8 ;  /* 0x0000000800067308 */ /* 0x0002b00000000800 */
[----:B------:R-:W4:Y:S01]  /*0210*/  MUFU.EX2 R7, R9 ;  /* 0x0000000900077308 */ /* 0x000f220000000800 */
[----:B-1----:R-:W-:Y:S01]  /*0220*/  HFMA2.MMA R8, -RZ, RZ, 1.625, 0 ;  /* 0x3e800000ff087435 */ /* 0x002fe200000001ff */
[----:B--2---:R-:W-:-:S04]  /*0230*/  @!P1 FMUL R6, R6, R6 ;  /* 0x0000000606069220 */ /* 0x004fc80000400000 */
[----:B------:R-:W-:Y:S01]  /*0240*/  FADD R6, R6, 1 ;  /* 0x3f80000006067421 */ /* 0x000fe20000000000 */
[----:B----4-:R-:W-:-:S04]  /*0250*/  @!P2 FMUL R7, R7, R7 ;  /* 0x000000070707a220 */ /* 0x010fc80000400000 */
[----:B------:R-:W-:Y:S01]  /*0260*/  FSETP.GT.AND P1, PT, R6, 8.50705917302346158658e+37, PT ;  /* 0x7e8000000600780b */ /* 0x000fe20003f24000 */
[----:B------:R-:W-:-:S03]  /*0270*/  FADD R7, R7, 1 ;  /* 0x3f80000007077421 */ /* 0x000fc60000000000 */
[----:B------:R-:W-:Y:S02]  /*0280*/  FSEL R9, R8, 1, P1 ;  /* 0x3f80000008097808 */ /* 0x000fe40000800000 */
[----:B------:R-:W-:-:S04]  /*0290*/  FSETP.GT.AND P2, PT, R7, 8.50705917302346158658e+37, PT ;  /* 0x7e8000000700780b */ /* 0x000fc80003f44000 */
[----:B------:R-:W-:-:S03]  /*02a0*/  FSEL R8, R8, 1, P2 ;  /* 0x3f80000008087808 */ /* 0x000fc60001000000 */
[----:B------:R-:W-:-:S06]  /*02b0*/  @P1 FMUL R6, R6, 0.25 ;  /* 0x3e80000006061820 */ /* 0x000fcc0000400000 */
[----:B------:R-:W1:Y:S01]  /*02c0*/  MUFU.RCP R6, R6 ;  /* 0x0000000600067308 */ /* 0x000e620000001000 */
[----:B------:R-:W-:-:S07]  /*02d0*/  @P2 FMUL R7, R7, 0.25 ;  /* 0x3e80000007072820 */ /* 0x000fce0000400000 */
[----:B------:R-:W2:Y:S01]  /*02e0*/  MUFU.RCP R7, R7 ;  /* 0x0000000700077308 */ /* 0x000ea20000001000 */
[----:B-1----:R-:W-:-:S04]  /*02f0*/  FMUL R9, R6, R9 ;  /* 0x0000000906097220 */ /* 0x002fc80000400000 */
[----:B---3--:R-:W-:Y:S01]  /*0300*/  FMUL R2, R9, R2 ;  /* 0x0000000209027220 */ /* 0x008fe20000400000 */
[----:B--2---:R-:W-:-:S04]  /*0310*/  FMUL R8, R7, R8 ;  /* 0x0000000807087220 */ /* 0x004fc80000400000 */
[----:B------:R-:W-:Y:S01]  /*0320*/  FMUL R3, R8, R3 ;  /* 0x0000000308037220 */ /* 0x000fe20000400000 */
[----:B------:R-:W-:Y:S06]  /*0330*/  @P0 EXIT ;  /* 0x000000000000094d */ /* 0x000fec0003800000 */
[----:B------:R-:W-:Y:S01]  /*0340*/  STG.E.64 desc[UR4][R4.64], R2 ;  /* 0x0000000204007986 */ /* 0x000fe2000c101b04 */
[----:B------:R-:W-:Y:S05]  /*0350*/  EXIT ;  /* 0x000000000000794d */ /* 0x000fea0003800000 */
.L_x_0:
[----:B------:R-:W-:-:S00]  /*0360*/  BRA `(.L_x_0) ;  /* 0xfffffffc00fc7947 */ /* 0x000fc0000383ffff */
[----:B------:R-:W-:-:S00]  /*0370*/  NOP ;  /* 0x0000000000007918 */ /* 0x000fc00000000000 */
        /* <DEDUP_REMOVED lines=8> */
.L_x_1:


//--------------------- .nv.constant0.triton_poi_fused_mul_sigmoid_4 --------------------------
	.section	.nv.constant0.triton_poi_fused_mul_sigmoid_4,"a",@progbits
	.sectionflags	@""
	.align	4
.nv.constant0.triton_poi_fused_mul_sigmoid_4:
	.zero		548
